//
// Generated by NVIDIA NVVM Compiler
//
// Compiler Build ID: CL-36424714
// Cuda compilation tools, release 13.0, V13.0.88
// Based on NVVM 20.0.0
//

.version 9.0
.target sm_100
.address_size 64

	// .globl	_Z8VecAddCuPfS_S_i

.visible .entry _Z8VecAddCuPfS_S_i(
	.param .u64 .ptr .align 1 _Z8VecAddCuPfS_S_i_param_0,
	.param .u64 .ptr .align 1 _Z8VecAddCuPfS_S_i_param_1,
	.param .u64 .ptr .align 1 _Z8VecAddCuPfS_S_i_param_2,
	.param .u32 _Z8VecAddCuPfS_S_i_param_3
)
{
	.reg .pred 	%p<2>;
	.reg .b32 	%r<3>;
	.reg .b32 	%f<4>;
	.reg .b64 	%rd<11>;

	ld.param.u64 	%rd1, [_Z8VecAddCuPfS_S_i_param_0];
	ld.param.u64 	%rd2, [_Z8VecAddCuPfS_S_i_param_1];
	ld.param.u64 	%rd3, [_Z8VecAddCuPfS_S_i_param_2];
	ld.param.u32 	%r2, [_Z8VecAddCuPfS_S_i_param_3];
	mov.u32 	%r1, %tid.x;
	setp.ge.s32 	%p1, %r1, %r2;
	@%p1 bra 	$L__BB0_2;
	cvta.to.global.u64 	%rd4, %rd1;
	cvta.to.global.u64 	%rd5, %rd2;
	cvta.to.global.u64 	%rd6, %rd3;
	mul.wide.u32 	%rd7, %r1, 4;
	add.s64 	%rd8, %rd4, %rd7;
	ld.global.f32 	%f1, [%rd8];
	add.s64 	%rd9, %rd5, %rd7;
	ld.global.f32 	%f2, [%rd9];
	add.f32 	%f3, %f1, %f2;
	add.s64 	%rd10, %rd6, %rd7;
	st.global.f32 	[%rd10], %f3;
$L__BB0_2:
	ret;

}


// ===== COMPILED SASS (sm_100) =====

	.target	sm_100

	.elftype	@"ET_EXEC"


//--------------------- .note.nv.tkinfo           --------------------------
	.section	.note.nv.tkinfo,"",@"SHT_NOTE"
	.sectionflags	@"SHF_NOTE_NV_TKINFO"
	.tkinfo
        /*0018*/ 	.word	0x00000002
        /*0030*/ 	.string	""
        /*0030*/ 	.string	"ptxas"
        /*0030*/ 	.string	"Cuda compilation tools, release 13.0, V13.0.88"
        /*0030*/ 	.string	"Build cuda_13.0.r13.0/compiler.36424714_0"
        /*0030*/ 	.string	"-arch sm_100 -m 64 "



//--------------------- .note.nv.cuinfo           --------------------------
	.section	.note.nv.cuinfo,"",@"SHT_NOTE"
	.sectionflags	@"SHF_NOTE_NV_CUINFO"
        /*0018*/ 	.short	0x0002
        /*001a*/ 	.short	0x0064
        /*001c*/ 	.short	0x0082
	.zero		2


//--------------------- .nv.info                  --------------------------
	.section	.nv.info,"",@"SHT_CUDA_INFO"
	.align	4


	//----- nvinfo : EIATTR_REGCOUNT
	.align		4
        /*0000*/ 	.byte	0x04, 0x2f
        /*0002*/ 	.short	(.L_1 - .L_0)
	.align		4
.L_0:
        /*0004*/ 	.word	index@(_Z8VecAddCuPfS_S_i)
        /*0008*/ 	.word	0x0000000c


	//----- nvinfo : EIATTR_FRAME_SIZE
	.align		4
.L_1:
        /*000c*/ 	.byte	0x04, 0x11
        /*000e*/ 	.short	(.L_3 - .L_2)
	.align		4
.L_2:
        /*0010*/ 	.word	index@(_Z8VecAddCuPfS_S_i)
        /*0014*/ 	.word	0x00000000


	//----- nvinfo : EIATTR_MIN_STACK_SIZE
	.align		4
.L_3:
        /*0018*/ 	.byte	0x04, 0x12
        /*001a*/ 	.short	(.L_5 - .L_4)
	.align		4
.L_4:
        /*001c*/ 	.word	index@(_Z8VecAddCuPfS_S_i)
        /*0020*/ 	.word	0x00000000
.L_5:


//--------------------- .nv.compat                --------------------------
	.section	.nv.compat,"",@"SHT_CUDA_COMPAT_INFO"
	.align	4
        /*0000*/ 	.byte	0x02, 0x09, 0x00, 0x00, 0x02, 0x02, 0x01, 0x00, 0x02, 0x05, 0x05, 0x00, 0x03, 0x07, 0x01, 0x01
        /*0010*/ 	.byte	0x02, 0x03, 0x00, 0x00, 0x02, 0x06, 0x01, 0x00, 0x04, 0x0b, 0x08, 0x00, 0x09, 0x00, 0x00, 0x00
        /*0020*/ 	.byte	0x00, 0x00, 0x00, 0x00


//--------------------- .nv.info._Z8VecAddCuPfS_S_i --------------------------
	.section	.nv.info._Z8VecAddCuPfS_S_i,"",@"SHT_CUDA_INFO"
	.sectionflags	@""
	.align	4


	//----- nvinfo : EIATTR_CUDA_API_VERSION
	.align		4
        /*0000*/ 	.byte	0x04, 0x37
        /*0002*/ 	.short	(.L_7 - .L_6)
.L_6:
        /*0004*/ 	.word	0x00000082


	//----- nvinfo : EIATTR_KPARAM_INFO
	.align		4
.L_7:
        /*0008*/ 	.byte	0x04, 0x17
        /*000a*/ 	.short	(.L_9 - .L_8)
.L_8:
        /*000c*/ 	.word	0x00000000
        /*0010*/ 	.short	0x0003
        /*0012*/ 	.short	0x0018
        /*0014*/ 	.byte	0x00, 0xf0, 0x11, 0x00


	//----- nvinfo : EIATTR_KPARAM_INFO
	.align		4
.L_9:
        /*0018*/ 	.byte	0x04, 0x17
        /*001a*/ 	.short	(.L_11 - .L_10)
.L_10:
        /*001c*/ 	.word	0x00000000
        /*0020*/ 	.short	0x0002
        /*0022*/ 	.short	0x0010
        /*0024*/ 	.byte	0x00, 0xf5, 0x21, 0x00


	//----- nvinfo : EIATTR_KPARAM_INFO
	.align		4
.L_11:
        /*0028*/ 	.byte	0x04, 0x17
        /*002a*/ 	.short	(.L_13 - .L_12)
.L_12:
        /*002c*/ 	.word	0x00000000
        /*0030*/ 	.short	0x0001
        /*0032*/ 	.short	0x0008
        /*0034*/ 	.byte	0x00, 0xf5, 0x21, 0x00


	//----- nvinfo : EIATTR_KPARAM_INFO
	.align		4
.L_13:
        /*0038*/ 	.byte	0x04, 0x17
        /*003a*/ 	.short	(.L_15 - .L_14)
.L_14:
        /*003c*/ 	.word	0x00000000
        /*0040*/ 	.short	0x0000
        /*0042*/ 	.short	0x0000
        /*0044*/ 	.byte	0x00, 0xf5, 0x21, 0x00


	//----- nvinfo : EIATTR_SPARSE_MMA_MASK
	.align		4
.L_15:
        /*0048*/ 	.byte	0x03, 0x50
        /*004a*/ 	.short	0x0000


	//----- nvinfo : EIATTR_MAXREG_COUNT
	.align		4
        /*004c*/ 	.byte	0x03, 0x1b
        /*004e*/ 	.short	0x00ff


	//----- nvinfo : EIATTR_MERCURY_ISA_VERSION
	.align		4
        /*0050*/ 	.byte	0x03, 0x5f
        /*0052*/ 	.short	0x0101


	//----- nvinfo : EIATTR_VRC_CTA_INIT_COUNT
	.align		4
        /*0054*/ 	.byte	0x02, 0x4a
	.zero		1
	.zero		1


	//----- nvinfo : EIATTR_EXIT_INSTR_OFFSETS
	.align		4
        /*0058*/ 	.byte	0x04, 0x1c
        /*005a*/ 	.short	(.L_17 - .L_16)


	//   ....[0]....
.L_16:
        /*005c*/ 	.word	0x00000040


	//   ....[1]....
        /*0060*/ 	.word	0x00000100


	//----- nvinfo : EIATTR_CBANK_PARAM_SIZE
	.align		4
.L_17:
        /*0064*/ 	.byte	0x03, 0x19
        /*0066*/ 	.short	0x001c


	//----- nvinfo : EIATTR_PARAM_CBANK
	.align		4
        /*0068*/ 	.byte	0x04, 0x0a
        /*006a*/ 	.short	(.L_19 - .L_18)
	.align		4
.L_18:
        /*006c*/ 	.word	index@(.nv.constant0._Z8VecAddCuPfS_S_i)
        /*0070*/ 	.short	0x0380
        /*0072*/ 	.short	0x001c


	//----- nvinfo : EIATTR_SW_WAR
	.align		4
.L_19:
        /*0074*/ 	.byte	0x04, 0x36
        /*0076*/ 	.short	(.L_21 - .L_20)
.L_20:
        /*0078*/ 	.word	0x00000008
.L_21:


//--------------------- .nv.callgraph             --------------------------
	.section	.nv.callgraph,"",@"SHT_CUDA_CALLGRAPH"
	.align	4
	.sectionentsize	8
	.align		4
        /*0000*/ 	.word	0x00000000
	.align		4
        /*0004*/ 	.word	0xffffffff
	.align		4
        /*0008*/ 	.word	0x00000000
	.align		4
        /*000c*/ 	.word	0xfffffffe
	.align		4
        /*0010*/ 	.word	0x00000000
	.align		4
        /*0014*/ 	.word	0xfffffffd
	.align		4
        /*0018*/ 	.word	0x00000000
	.align		4
        /*001c*/ 	.word	0xfffffffc


//--------------------- .text._Z8VecAddCuPfS_S_i  --------------------------
	.section	.text._Z8VecAddCuPfS_S_i,"ax",@progbits
	.align	128
        .global         _Z8VecAddCuPfS_S_i
        .type           _Z8VecAddCuPfS_S_i,@function
        .size           _Z8VecAddCuPfS_S_i,(.L_x_1 - _Z8VecAddCuPfS_S_i)
        .other          _Z8VecAddCuPfS_S_i,@"STO_CUDA_ENTRY STV_DEFAULT"
_Z8VecAddCuPfS_S_i:
.text._Z8VecAddCuPfS_S_i:
[----:B------:R-:W-:Y:S01]  /*0000*/  LDC R1, c[0x0][0x37c] ;  /* 0x0000df00ff017b82 */ /* 0x000fe20000000800 */
[----:B------:R-:W0:Y:S01]  /*0010*/  S2R R9, SR_TID.X ;  /* 0x0000000000097919 */ /* 0x000e220000002100 */
[----:B------:R-:W0:Y:S02]  /*0020*/  LDCU UR4, c[0x0][0x398] ;  /* 0x00007300ff0477ac */ /* 0x000e240008000800 */
[----:B0-----:R-:W-:-:S13]  /*0030*/  ISETP.GE.AND P0, PT, R9, UR4, PT ;  /* 0x0000000409007c0c */ /* 0x001fda000bf06270 */
[----:B------:R-:W-:Y:S05]  /*0040*/  @P0 EXIT ;  /* 0x000000000000094d */ /* 0x000fea0003800000 */
[----:B------:R-:W0:Y:S01]  /*0050*/  LDC.64 R2, c[0x0][0x380] ;  /* 0x0000e000ff027b82 */ /* 0x000e220000000a00 */
[----:B------:R-:W1:Y:S07]  /*0060*/  LDCU.64 UR4, c[0x0][0x358] ;  /* 0x00006b00ff0477ac */ /* 0x000e6e0008000a00 */
[----:B------:R-:W2:Y:S08]  /*0070*/  LDC.64 R4, c[0x0][0x388] ;  /* 0x0000e200ff047b82 */ /* 0x000eb00000000a00 */
[----:B------:R-:W3:Y:S01]  /*0080*/  LDC.64 R6, c[0x0][0x390] ;  /* 0x0000e400ff067b82 */ /* 0x000ee20000000a00 */
[----:B0-----:R-:W-:-:S06]  /*0090*/  IMAD.WIDE.U32 R2, R9, 0x4, R2 ;  /* 0x0000000409027825 */ /* 0x001fcc00078e0002 */
[----:B-1----:R-:W4:Y:S01]  /*00a0*/  LDG.E R2, desc[UR4][R2.64] ;  /* 0x0000000402027981 */ /* 0x002f22000c1e1900 */
[----:B--2---:R-:W-:-:S06]  /*00b0*/  IMAD.WIDE.U32 R4, R9, 0x4, R4 ;  /* 0x0000000409047825 */ /* 0x004fcc00078e0004 */
[----:B------:R-:W4:Y:S01]  /*00c0*/  LDG.E R5, desc[UR4][R4.64] ;  /* 0x0000000404057981 */ /* 0x000f22000c1e1900 */
[----:B---3--:R-:W-:-:S04]  /*00d0*/  IMAD.WIDE.U32 R6, R9, 0x4, R6 ;  /* 0x0000000409067825 */ /* 0x008fc800078e0006 */
[----:B----4-:R-:W-:-:S05]  /*00e0*/  FADD R9, R2, R5 ;  /* 0x0000000502097221 */ /* 0x010fca0000000000 */
[----:B------:R-:W-:Y:S01]  /*00f0*/  STG.E desc[UR4][R6.64], R9 ;  /* 0x0000000906007986 */ /* 0x000fe2000c101904 */
[----:B------:R-:W-:Y:S05]  /*0100*/  EXIT ;  /* 0x000000000000794d */ /* 0x000fea0003800000 */
.L_x_0:
[----:B------:R-:W-:-:S00]  /*0110*/  BRA `(.L_x_0) ;  /* 0xfffffffc00fc7947 */ /* 0x000fc0000383ffff */
[----:B------:R-:W-:-:S00]  /*0120*/  NOP ;  /* 0x0000000000007918 */ /* 0x000fc00000000000 */
        /* <DEDUP_REMOVED lines=13> */
.L_x_1:


//--------------------- .nv.shared.reserved.0     --------------------------
	.section	.nv.shared.reserved.0,"aw",@nobits
	.weak		__nv_reservedSMEM_offset_0_alias
	.size		__nv_reservedSMEM_offset_0_alias, 0, 64
	.other		__nv_reservedSMEM_offset_0_alias,@"STO_CUDA_RESERVED_SHARED STV_DEFAULT"
__nv_reservedSMEM_offset_0_alias:
	.zero		0
	.zero		64


//--------------------- .nv.constant0._Z8VecAddCuPfS_S_i --------------------------
	.section	.nv.constant0._Z8VecAddCuPfS_S_i,"a",@progbits
	.sectionflags	@""
	.align	4
.nv.constant0._Z8VecAddCuPfS_S_i:
	.zero		924


//--------------------- SYMBOLS --------------------------

	.type		.nv.reservedSmem.offset0,@object
	.size		.nv.reservedSmem.offset0,0x4
